//
// Generated by NVIDIA NVVM Compiler
//
// Compiler Build ID: CL-36424714
// Cuda compilation tools, release 13.0, V13.0.88
// Based on NVVM 20.0.0
//

.version 9.0
.target sm_100
.address_size 64

	// .globl	_Z12matmul_naivePfS_S_iii
// _ZZ12matmul_tiledPfS_S_iiiE2As has been demoted
// _ZZ12matmul_tiledPfS_S_iiiE2Bs has been demoted

.visible .entry _Z12matmul_naivePfS_S_iii(
	.param .u64 .ptr .align 1 _Z12matmul_naivePfS_S_iii_param_0,
	.param .u64 .ptr .align 1 _Z12matmul_naivePfS_S_iii_param_1,
	.param .u64 .ptr .align 1 _Z12matmul_naivePfS_S_iii_param_2,
	.param .u32 _Z12matmul_naivePfS_S_iii_param_3,
	.param .u32 _Z12matmul_naivePfS_S_iii_param_4,
	.param .u32 _Z12matmul_naivePfS_S_iii_param_5
)
{
	.reg .pred 	%p<13>;
	.reg .b32 	%r<41>;
	.reg .b32 	%f<68>;
	.reg .b64 	%rd<53>;

	ld.param.u64 	%rd7, [_Z12matmul_naivePfS_S_iii_param_0];
	ld.param.u64 	%rd8, [_Z12matmul_naivePfS_S_iii_param_1];
	ld.param.u64 	%rd6, [_Z12matmul_naivePfS_S_iii_param_2];
	ld.param.u32 	%r20, [_Z12matmul_naivePfS_S_iii_param_3];
	ld.param.u32 	%r18, [_Z12matmul_naivePfS_S_iii_param_4];
	ld.param.u32 	%r19, [_Z12matmul_naivePfS_S_iii_param_5];
	cvta.to.global.u64 	%rd1, %rd8;
	cvta.to.global.u64 	%rd2, %rd7;
	mov.u32 	%r21, %ntid.y;
	mov.u32 	%r22, %ctaid.y;
	mov.u32 	%r23, %tid.y;
	mad.lo.s32 	%r1, %r21, %r22, %r23;
	mov.u32 	%r24, %ntid.x;
	mov.u32 	%r25, %ctaid.x;
	mov.u32 	%r26, %tid.x;
	mad.lo.s32 	%r2, %r24, %r25, %r26;
	setp.ge.s32 	%p1, %r1, %r20;
	setp.ge.s32 	%p2, %r2, %r19;
	or.pred  	%p3, %p1, %p2;
	@%p3 bra 	$L__BB0_14;
	setp.lt.s32 	%p4, %r18, 1;
	mov.f32 	%f67, 0f00000000;
	@%p4 bra 	$L__BB0_13;
	mul.lo.s32 	%r3, %r18, %r1;
	and.b32  	%r4, %r18, 7;
	setp.lt.u32 	%p5, %r18, 8;
	mov.f32 	%f67, 0f00000000;
	mov.b32 	%r39, 0;
	@%p5 bra 	$L__BB0_5;
	and.b32  	%r39, %r18, 2147483640;
	neg.s32 	%r37, %r39;
	shl.b32 	%r7, %r19, 3;
	mul.wide.u32 	%rd9, %r3, 4;
	add.s64 	%rd10, %rd9, %rd2;
	add.s64 	%rd52, %rd10, 16;
	mov.f32 	%f67, 0f00000000;
	mul.wide.s32 	%rd13, %r19, 4;
	mov.u32 	%r36, %r2;
$L__BB0_4:
	.pragma "nounroll";
	ld.global.f32 	%f17, [%rd52+-16];
	mul.wide.s32 	%rd11, %r36, 4;
	add.s64 	%rd12, %rd1, %rd11;
	ld.global.f32 	%f18, [%rd12];
	fma.rn.f32 	%f19, %f17, %f18, %f67;
	ld.global.f32 	%f20, [%rd52+-12];
	add.s64 	%rd14, %rd12, %rd13;
	ld.global.f32 	%f21, [%rd14];
	fma.rn.f32 	%f22, %f20, %f21, %f19;
	ld.global.f32 	%f23, [%rd52+-8];
	add.s64 	%rd15, %rd14, %rd13;
	ld.global.f32 	%f24, [%rd15];
	fma.rn.f32 	%f25, %f23, %f24, %f22;
	ld.global.f32 	%f26, [%rd52+-4];
	add.s64 	%rd16, %rd15, %rd13;
	ld.global.f32 	%f27, [%rd16];
	fma.rn.f32 	%f28, %f26, %f27, %f25;
	ld.global.f32 	%f29, [%rd52];
	add.s64 	%rd17, %rd16, %rd13;
	ld.global.f32 	%f30, [%rd17];
	fma.rn.f32 	%f31, %f29, %f30, %f28;
	ld.global.f32 	%f32, [%rd52+4];
	add.s64 	%rd18, %rd17, %rd13;
	ld.global.f32 	%f33, [%rd18];
	fma.rn.f32 	%f34, %f32, %f33, %f31;
	ld.global.f32 	%f35, [%rd52+8];
	add.s64 	%rd19, %rd18, %rd13;
	ld.global.f32 	%f36, [%rd19];
	fma.rn.f32 	%f37, %f35, %f36, %f34;
	ld.global.f32 	%f38, [%rd52+12];
	add.s64 	%rd20, %rd19, %rd13;
	ld.global.f32 	%f39, [%rd20];
	fma.rn.f32 	%f67, %f38, %f39, %f37;
	add.s32 	%r37, %r37, 8;
	add.s32 	%r36, %r36, %r7;
	add.s64 	%rd52, %rd52, 32;
	setp.ne.s32 	%p6, %r37, 0;
	@%p6 bra 	$L__BB0_4;
$L__BB0_5:
	setp.eq.s32 	%p7, %r4, 0;
	@%p7 bra 	$L__BB0_13;
	and.b32  	%r13, %r18, 3;
	setp.lt.u32 	%p8, %r4, 4;
	@%p8 bra 	$L__BB0_8;
	add.s32 	%r28, %r39, %r3;
	mul.wide.u32 	%rd21, %r28, 4;
	add.s64 	%rd22, %rd2, %rd21;
	ld.global.f32 	%f41, [%rd22];
	mad.lo.s32 	%r29, %r39, %r19, %r2;
	mul.wide.s32 	%rd23, %r29, 4;
	add.s64 	%rd24, %rd1, %rd23;
	ld.global.f32 	%f42, [%rd24];
	fma.rn.f32 	%f43, %f41, %f42, %f67;
	cvt.u64.u32 	%rd25, %r3;
	cvt.u64.u32 	%rd26, %r39;
	add.s64 	%rd27, %rd26, %rd25;
	shl.b64 	%rd28, %rd27, 2;
	add.s64 	%rd29, %rd2, %rd28;
	ld.global.f32 	%f44, [%rd29+4];
	mul.wide.s32 	%rd30, %r19, 4;
	add.s64 	%rd31, %rd24, %rd30;
	ld.global.f32 	%f45, [%rd31];
	fma.rn.f32 	%f46, %f44, %f45, %f43;
	ld.global.f32 	%f47, [%rd29+8];
	add.s64 	%rd32, %rd31, %rd30;
	ld.global.f32 	%f48, [%rd32];
	fma.rn.f32 	%f49, %f47, %f48, %f46;
	ld.global.f32 	%f50, [%rd29+12];
	add.s64 	%rd33, %rd32, %rd30;
	ld.global.f32 	%f51, [%rd33];
	fma.rn.f32 	%f67, %f50, %f51, %f49;
	add.s32 	%r39, %r39, 4;
$L__BB0_8:
	setp.eq.s32 	%p9, %r13, 0;
	@%p9 bra 	$L__BB0_13;
	setp.eq.s32 	%p10, %r13, 1;
	@%p10 bra 	$L__BB0_11;
	add.s32 	%r30, %r39, %r3;
	mul.wide.u32 	%rd34, %r30, 4;
	add.s64 	%rd35, %rd2, %rd34;
	ld.global.f32 	%f53, [%rd35];
	mad.lo.s32 	%r31, %r39, %r19, %r2;
	mul.wide.s32 	%rd36, %r31, 4;
	add.s64 	%rd37, %rd1, %rd36;
	ld.global.f32 	%f54, [%rd37];
	fma.rn.f32 	%f55, %f53, %f54, %f67;
	cvt.u64.u32 	%rd38, %r3;
	cvt.u64.u32 	%rd39, %r39;
	add.s64 	%rd40, %rd39, %rd38;
	shl.b64 	%rd41, %rd40, 2;
	add.s64 	%rd42, %rd2, %rd41;
	ld.global.f32 	%f56, [%rd42+4];
	mul.wide.s32 	%rd43, %r19, 4;
	add.s64 	%rd44, %rd37, %rd43;
	ld.global.f32 	%f57, [%rd44];
	fma.rn.f32 	%f67, %f56, %f57, %f55;
	add.s32 	%r39, %r39, 2;
$L__BB0_11:
	and.b32  	%r32, %r18, 1;
	setp.eq.b32 	%p11, %r32, 1;
	not.pred 	%p12, %p11;
	@%p12 bra 	$L__BB0_13;
	add.s32 	%r33, %r39, %r3;
	mul.wide.u32 	%rd45, %r33, 4;
	add.s64 	%rd46, %rd2, %rd45;
	ld.global.f32 	%f58, [%rd46];
	mad.lo.s32 	%r34, %r39, %r19, %r2;
	mul.wide.s32 	%rd47, %r34, 4;
	add.s64 	%rd48, %rd1, %rd47;
	ld.global.f32 	%f59, [%rd48];
	fma.rn.f32 	%f67, %f58, %f59, %f67;
$L__BB0_13:
	mad.lo.s32 	%r35, %r19, %r1, %r2;
	cvta.to.global.u64 	%rd49, %rd6;
	mul.wide.s32 	%rd50, %r35, 4;
	add.s64 	%rd51, %rd49, %rd50;
	st.global.f32 	[%rd51], %f67;
$L__BB0_14:
	ret;

}
	// .globl	_Z12matmul_tiledPfS_S_iii
.visible .entry _Z12matmul_tiledPfS_S_iii(
	.param .u64 .ptr .align 1 _Z12matmul_tiledPfS_S_iii_param_0,
	.param .u64 .ptr .align 1 _Z12matmul_tiledPfS_S_iii_param_1,
	.param .u64 .ptr .align 1 _Z12matmul_tiledPfS_S_iii_param_2,
	.param .u32 _Z12matmul_tiledPfS_S_iii_param_3,
	.param .u32 _Z12matmul_tiledPfS_S_iii_param_4,
	.param .u32 _Z12matmul_tiledPfS_S_iii_param_5
)
{
	.reg .pred 	%p<12>;
	.reg .b32 	%r<43>;
	.reg .b32 	%f<111>;
	.reg .b64 	%rd<13>;
	// demoted variable
	.shared .align 4 .b8 _ZZ12matmul_tiledPfS_S_iiiE2As[4096];
	// demoted variable
	.shared .align 4 .b8 _ZZ12matmul_tiledPfS_S_iiiE2Bs[4096];
	ld.param.u64 	%rd4, [_Z12matmul_tiledPfS_S_iii_param_0];
	ld.param.u64 	%rd5, [_Z12matmul_tiledPfS_S_iii_param_1];
	ld.param.u64 	%rd6, [_Z12matmul_tiledPfS_S_iii_param_2];
	ld.param.u32 	%r24, [_Z12matmul_tiledPfS_S_iii_param_3];
	ld.param.u32 	%r25, [_Z12matmul_tiledPfS_S_iii_param_4];
	ld.param.u32 	%r26, [_Z12matmul_tiledPfS_S_iii_param_5];
	mov.u32 	%r27, %ctaid.y;
	shl.b32 	%r28, %r27, 5;
	mov.u32 	%r40, %tid.y;
	add.s32 	%r2, %r28, %r40;
	mov.u32 	%r29, %ctaid.x;
	shl.b32 	%r3, %r29, 5;
	mov.u32 	%r38, %tid.x;
	add.s32 	%r5, %r3, %r38;
	setp.lt.s32 	%p1, %r25, 1;
	mov.f32 	%f110, 0f00000000;
	@%p1 bra 	$L__BB1_7;
	add.s32 	%r30, %r25, 31;
	shr.u32 	%r31, %r30, 5;
	shl.b32 	%r32, %r40, 7;
	mov.u32 	%r33, _ZZ12matmul_tiledPfS_S_iiiE2As;
	add.s32 	%r6, %r33, %r32;
	shl.b32 	%r34, %r38, 2;
	add.s32 	%r7, %r6, %r34;
	mov.u32 	%r35, _ZZ12matmul_tiledPfS_S_iiiE2Bs;
	add.s32 	%r9, %r35, %r34;
	add.s32 	%r8, %r9, %r32;
	neg.s32 	%r42, %r31;
	mad.lo.s32 	%r36, %r40, %r26, %r38;
	add.s32 	%r41, %r36, %r3;
	shl.b32 	%r12, %r26, 5;
	mad.lo.s32 	%r39, %r25, %r2, %r38;
	cvta.to.global.u64 	%rd1, %rd4;
	cvta.to.global.u64 	%rd2, %rd5;
	mov.f32 	%f110, 0f00000000;
$L__BB1_2:
	setp.ge.s32 	%p2, %r2, %r24;
	mul.wide.s32 	%rd7, %r39, 4;
	add.s64 	%rd3, %rd1, %rd7;
	setp.ge.s32 	%p3, %r38, %r25;
	mov.f32 	%f108, 0f00000000;
	or.pred  	%p4, %p2, %p3;
	@%p4 bra 	$L__BB1_4;
	ld.global.f32 	%f108, [%rd3];
$L__BB1_4:
	setp.ge.s32 	%p5, %r5, %r26;
	st.shared.f32 	[%r7], %f108;
	setp.ge.s32 	%p6, %r40, %r25;
	mov.f32 	%f109, 0f00000000;
	or.pred  	%p7, %p5, %p6;
	@%p7 bra 	$L__BB1_6;
	mul.wide.s32 	%rd8, %r41, 4;
	add.s64 	%rd9, %rd2, %rd8;
	ld.global.f32 	%f109, [%rd9];
$L__BB1_6:
	st.shared.f32 	[%r8], %f109;
	bar.sync 	0;
	ld.shared.f32 	%f12, [%r6];
	ld.shared.f32 	%f13, [%r9];
	fma.rn.f32 	%f14, %f12, %f13, %f110;
	ld.shared.f32 	%f15, [%r6+4];
	ld.shared.f32 	%f16, [%r9+128];
	fma.rn.f32 	%f17, %f15, %f16, %f14;
	ld.shared.f32 	%f18, [%r6+8];
	ld.shared.f32 	%f19, [%r9+256];
	fma.rn.f32 	%f20, %f18, %f19, %f17;
	ld.shared.f32 	%f21, [%r6+12];
	ld.shared.f32 	%f22, [%r9+384];
	fma.rn.f32 	%f23, %f21, %f22, %f20;
	ld.shared.f32 	%f24, [%r6+16];
	ld.shared.f32 	%f25, [%r9+512];
	fma.rn.f32 	%f26, %f24, %f25, %f23;
	ld.shared.f32 	%f27, [%r6+20];
	ld.shared.f32 	%f28, [%r9+640];
	fma.rn.f32 	%f29, %f27, %f28, %f26;
	ld.shared.f32 	%f30, [%r6+24];
	ld.shared.f32 	%f31, [%r9+768];
	fma.rn.f32 	%f32, %f30, %f31, %f29;
	ld.shared.f32 	%f33, [%r6+28];
	ld.shared.f32 	%f34, [%r9+896];
	fma.rn.f32 	%f35, %f33, %f34, %f32;
	ld.shared.f32 	%f36, [%r6+32];
	ld.shared.f32 	%f37, [%r9+1024];
	fma.rn.f32 	%f38, %f36, %f37, %f35;
	ld.shared.f32 	%f39, [%r6+36];
	ld.shared.f32 	%f40, [%r9+1152];
	fma.rn.f32 	%f41, %f39, %f40, %f38;
	ld.shared.f32 	%f42, [%r6+40];
	ld.shared.f32 	%f43, [%r9+1280];
	fma.rn.f32 	%f44, %f42, %f43, %f41;
	ld.shared.f32 	%f45, [%r6+44];
	ld.shared.f32 	%f46, [%r9+1408];
	fma.rn.f32 	%f47, %f45, %f46, %f44;
	ld.shared.f32 	%f48, [%r6+48];
	ld.shared.f32 	%f49, [%r9+1536];
	fma.rn.f32 	%f50, %f48, %f49, %f47;
	ld.shared.f32 	%f51, [%r6+52];
	ld.shared.f32 	%f52, [%r9+1664];
	fma.rn.f32 	%f53, %f51, %f52, %f50;
	ld.shared.f32 	%f54, [%r6+56];
	ld.shared.f32 	%f55, [%r9+1792];
	fma.rn.f32 	%f56, %f54, %f55, %f53;
	ld.shared.f32 	%f57, [%r6+60];
	ld.shared.f32 	%f58, [%r9+1920];
	fma.rn.f32 	%f59, %f57, %f58, %f56;
	ld.shared.f32 	%f60, [%r6+64];
	ld.shared.f32 	%f61, [%r9+2048];
	fma.rn.f32 	%f62, %f60, %f61, %f59;
	ld.shared.f32 	%f63, [%r6+68];
	ld.shared.f32 	%f64, [%r9+2176];
	fma.rn.f32 	%f65, %f63, %f64, %f62;
	ld.shared.f32 	%f66, [%r6+72];
	ld.shared.f32 	%f67, [%r9+2304];
	fma.rn.f32 	%f68, %f66, %f67, %f65;
	ld.shared.f32 	%f69, [%r6+76];
	ld.shared.f32 	%f70, [%r9+2432];
	fma.rn.f32 	%f71, %f69, %f70, %f68;
	ld.shared.f32 	%f72, [%r6+80];
	ld.shared.f32 	%f73, [%r9+2560];
	fma.rn.f32 	%f74, %f72, %f73, %f71;
	ld.shared.f32 	%f75, [%r6+84];
	ld.shared.f32 	%f76, [%r9+2688];
	fma.rn.f32 	%f77, %f75, %f76, %f74;
	ld.shared.f32 	%f78, [%r6+88];
	ld.shared.f32 	%f79, [%r9+2816];
	fma.rn.f32 	%f80, %f78, %f79, %f77;
	ld.shared.f32 	%f81, [%r6+92];
	ld.shared.f32 	%f82, [%r9+2944];
	fma.rn.f32 	%f83, %f81, %f82, %f80;
	ld.shared.f32 	%f84, [%r6+96];
	ld.shared.f32 	%f85, [%r9+3072];
	fma.rn.f32 	%f86, %f84, %f85, %f83;
	ld.shared.f32 	%f87, [%r6+100];
	ld.shared.f32 	%f88, [%r9+3200];
	fma.rn.f32 	%f89, %f87, %f88, %f86;
	ld.shared.f32 	%f90, [%r6+104];
	ld.shared.f32 	%f91, [%r9+3328];
	fma.rn.f32 	%f92, %f90, %f91, %f89;
	ld.shared.f32 	%f93, [%r6+108];
	ld.shared.f32 	%f94, [%r9+3456];
	fma.rn.f32 	%f95, %f93, %f94, %f92;
	ld.shared.f32 	%f96, [%r6+112];
	ld.shared.f32 	%f97, [%r9+3584];
	fma.rn.f32 	%f98, %f96, %f97, %f95;
	ld.shared.f32 	%f99, [%r6+116];
	ld.shared.f32 	%f100, [%r9+3712];
	fma.rn.f32 	%f101, %f99, %f100, %f98;
	ld.shared.f32 	%f102, [%r6+120];
	ld.shared.f32 	%f103, [%r9+3840];
	fma.rn.f32 	%f104, %f102, %f103, %f101;
	ld.shared.f32 	%f105, [%r6+124];
	ld.shared.f32 	%f106, [%r9+3968];
	fma.rn.f32 	%f110, %f105, %f106, %f104;
	bar.sync 	0;
	add.s32 	%r42, %r42, 1;
	setp.ne.s32 	%p8, %r42, 0;
	add.s32 	%r41, %r41, %r12;
	add.s32 	%r40, %r40, 32;
	add.s32 	%r39, %r39, 32;
	add.s32 	%r38, %r38, 32;
	@%p8 bra 	$L__BB1_2;
$L__BB1_7:
	setp.ge.s32 	%p9, %r2, %r24;
	setp.ge.s32 	%p10, %r5, %r26;
	or.pred  	%p11, %p9, %p10;
	@%p11 bra 	$L__BB1_9;
	mad.lo.s32 	%r37, %r26, %r2, %r5;
	cvta.to.global.u64 	%rd10, %rd6;
	mul.wide.s32 	%rd11, %r37, 4;
	add.s64 	%rd12, %rd10, %rd11;
	st.global.f32 	[%rd12], %f110;
$L__BB1_9:
	ret;

}


// ===== COMPILED SASS (sm_100) =====

	.target	sm_100

	.elftype	@"ET_EXEC"


//--------------------- .note.nv.tkinfo           --------------------------
	.section	.note.nv.tkinfo,"",@"SHT_NOTE"
	.sectionflags	@"SHF_NOTE_NV_TKINFO"
	.tkinfo
        /*0018*/ 	.word	0x00000002
        /*0030*/ 	.string	""
        /*0030*/ 	.string	"ptxas"
        /*0030*/ 	.string	"Cuda compilation tools, release 13.0, V13.0.88"
        /*0030*/ 	.string	"Build cuda_13.0.r13.0/compiler.36424714_0"
        /*0030*/ 	.string	"-arch sm_100 -m 64 "



//--------------------- .note.nv.cuinfo           --------------------------
	.section	.note.nv.cuinfo,"",@"SHT_NOTE"
	.sectionflags	@"SHF_NOTE_NV_CUINFO"
        /*0018*/ 	.short	0x0002
        /*001a*/ 	.short	0x0064
        /*001c*/ 	.short	0x0082
	.zero		2


//--------------------- .nv.info                  --------------------------
	.section	.nv.info,"",@"SHT_CUDA_INFO"
	.align	4


	//----- nvinfo : EIATTR_REGCOUNT
	.align		4
        /*0000*/ 	.byte	0x04, 0x2f
        /*0002*/ 	.short	(.L_1 - .L_0)
	.align		4
.L_0:
        /*0004*/ 	.word	index@(_Z12matmul_naivePfS_S_iii)
        /*0008*/ 	.word	0x00000020


	//----- nvinfo : EIATTR_FRAME_SIZE
	.align		4
.L_1:
        /*000c*/ 	.byte	0x04, 0x11
        /*000e*/ 	.short	(.L_3 - .L_2)
	.align		4
.L_2:
        /*0010*/ 	.word	index@(_Z12matmul_naivePfS_S_iii)
        /*0014*/ 	.word	0x00000000


	//----- nvinfo : EIATTR_REGCOUNT
	.align		4
.L_3:
        /*0018*/ 	.byte	0x04, 0x2f
        /*001a*/ 	.short	(.L_5 - .L_4)
	.align		4
.L_4:
        /*001c*/ 	.word	index@(_Z12matmul_tiledPfS_S_iii)
        /*0020*/ 	.word	0x00000020


	//----- nvinfo : EIATTR_FRAME_SIZE
	.align		4
.L_5:
        /*0024*/ 	.byte	0x04, 0x11
        /*0026*/ 	.short	(.L_7 - .L_6)
	.align		4
.L_6:
        /*0028*/ 	.word	index@(_Z12matmul_tiledPfS_S_iii)
        /*002c*/ 	.word	0x00000000


	//----- nvinfo : EIATTR_MIN_STACK_SIZE
	.align		4
.L_7:
        /*0030*/ 	.byte	0x04, 0x12
        /*0032*/ 	.short	(.L_9 - .L_8)
	.align		4
.L_8:
        /*0034*/ 	.word	index@(_Z12matmul_tiledPfS_S_iii)
        /*0038*/ 	.word	0x00000000


	//----- nvinfo : EIATTR_MIN_STACK_SIZE
	.align		4
.L_9:
        /*003c*/ 	.byte	0x04, 0x12
        /*003e*/ 	.short	(.L_11 - .L_10)
	.align		4
.L_10:
        /*0040*/ 	.word	index@(_Z12matmul_naivePfS_S_iii)
        /*0044*/ 	.word	0x00000000
.L_11:


//--------------------- .nv.compat                --------------------------
	.section	.nv.compat,"",@"SHT_CUDA_COMPAT_INFO"
	.align	4
        /*0000*/ 	.byte	0x02, 0x09, 0x00, 0x00, 0x02, 0x02, 0x01, 0x00, 0x02, 0x05, 0x05, 0x00, 0x03, 0x07, 0x01, 0x01
        /*0010*/ 	.byte	0x02, 0x03, 0x00, 0x00, 0x02, 0x06, 0x01, 0x00, 0x04, 0x0b, 0x08, 0x00, 0x09, 0x00, 0x00, 0x00
        /*0020*/ 	.byte	0x00, 0x00, 0x00, 0x00


//--------------------- .nv.info._Z12matmul_tiledPfS_S_iii --------------------------
	.section	.nv.info._Z12matmul_tiledPfS_S_iii,"",@"SHT_CUDA_INFO"
	.sectionflags	@""
	.align	4


	//----- nvinfo : EIATTR_CUDA_API_VERSION
	.align		4
        /*0000*/ 	.byte	0x04, 0x37
        /*0002*/ 	.short	(.L_13 - .L_12)
.L_12:
        /*0004*/ 	.word	0x00000082


	//----- nvinfo : EIATTR_KPARAM_INFO
	.align		4
.L_13:
        /*0008*/ 	.byte	0x04, 0x17
        /*000a*/ 	.short	(.L_15 - .L_14)
.L_14:
        /*000c*/ 	.word	0x00000000
        /*0010*/ 	.short	0x0005
        /*0012*/ 	.short	0x0020
        /*0014*/ 	.byte	0x00, 0xf0, 0x11, 0x00


	//----- nvinfo : EIATTR_KPARAM_INFO
	.align		4
.L_15:
        /*0018*/ 	.byte	0x04, 0x17
        /*001a*/ 	.short	(.L_17 - .L_16)
.L_16:
        /*001c*/ 	.word	0x00000000
        /*0020*/ 	.short	0x0004
        /*0022*/ 	.short	0x001c
        /*0024*/ 	.byte	0x00, 0xf0, 0x11, 0x00


	//----- nvinfo : EIATTR_KPARAM_INFO
	.align		4
.L_17:
        /*0028*/ 	.byte	0x04, 0x17
        /*002a*/ 	.short	(.L_19 - .L_18)
.L_18:
        /*002c*/ 	.word	0x00000000
        /*0030*/ 	.short	0x0003
        /*0032*/ 	.short	0x0018
        /*0034*/ 	.byte	0x00, 0xf0, 0x11, 0x00


	//----- nvinfo : EIATTR_KPARAM_INFO
	.align		4
.L_19:
        /*0038*/ 	.byte	0x04, 0x17
        /*003a*/ 	.short	(.L_21 - .L_20)
.L_20:
        /*003c*/ 	.word	0x00000000
        /*0040*/ 	.short	0x0002
        /*0042*/ 	.short	0x0010
        /*0044*/ 	.byte	0x00, 0xf5, 0x21, 0x00


	//----- nvinfo : EIATTR_KPARAM_INFO
	.align		4
.L_21:
        /*0048*/ 	.byte	0x04, 0x17
        /*004a*/ 	.short	(.L_23 - .L_22)
.L_22:
        /*004c*/ 	.word	0x00000000
        /*0050*/ 	.short	0x0001
        /*0052*/ 	.short	0x0008
        /*0054*/ 	.byte	0x00, 0xf5, 0x21, 0x00


	//----- nvinfo : EIATTR_KPARAM_INFO
	.align		4
.L_23:
        /*0058*/ 	.byte	0x04, 0x17
        /*005a*/ 	.short	(.L_25 - .L_24)
.L_24:
        /*005c*/ 	.word	0x00000000
        /*0060*/ 	.short	0x0000
        /*0062*/ 	.short	0x0000
        /*0064*/ 	.byte	0x00, 0xf5, 0x21, 0x00


	//----- nvinfo : EIATTR_SPARSE_MMA_MASK
	.align		4
.L_25:
        /*0068*/ 	.byte	0x03, 0x50
        /*006a*/ 	.short	0x0000


	//----- nvinfo : EIATTR_MAXREG_COUNT
	.align		4
        /*006c*/ 	.byte	0x03, 0x1b
        /*006e*/ 	.short	0x00ff


	//----- nvinfo : EIATTR_NUM_BARRIERS
	.align		4
        /*0070*/ 	.byte	0x02, 0x4c
        /*0072*/ 	.byte	0x01
	.zero		1


	//----- nvinfo : EIATTR_MERCURY_ISA_VERSION
	.align		4
        /*0074*/ 	.byte	0x03, 0x5f
        /*0076*/ 	.short	0x0101


	//----- nvinfo : EIATTR_VRC_CTA_INIT_COUNT
	.align		4
        /*0078*/ 	.byte	0x02, 0x4a
	.zero		1
	.zero		1


	//----- nvinfo : EIATTR_EXIT_INSTR_OFFSETS
	.align		4
        /*007c*/ 	.byte	0x04, 0x1c
        /*007e*/ 	.short	(.L_27 - .L_26)


	//   ....[0]....
.L_26:
        /*0080*/ 	.word	0x00000820


	//   ....[1]....
        /*0084*/ 	.word	0x00000870


	//----- nvinfo : EIATTR_CBANK_PARAM_SIZE
	.align		4
.L_27:
        /*0088*/ 	.byte	0x03, 0x19
        /*008a*/ 	.short	0x0024


	//----- nvinfo : EIATTR_PARAM_CBANK
	.align		4
        /*008c*/ 	.byte	0x04, 0x0a
        /*008e*/ 	.short	(.L_29 - .L_28)
	.align		4
.L_28:
        /*0090*/ 	.word	index@(.nv.constant0._Z12matmul_tiledPfS_S_iii)
        /*0094*/ 	.short	0x0380
        /*0096*/ 	.short	0x0024


	//----- nvinfo : EIATTR_SW_WAR
	.align		4
.L_29:
        /*0098*/ 	.byte	0x04, 0x36
        /*009a*/ 	.short	(.L_31 - .L_30)
.L_30:
        /*009c*/ 	.word	0x00000008
.L_31:


//--------------------- .nv.info._Z12matmul_naivePfS_S_iii --------------------------
	.section	.nv.info._Z12matmul_naivePfS_S_iii,"",@"SHT_CUDA_INFO"
	.sectionflags	@""
	.align	4


	//----- nvinfo : EIATTR_CUDA_API_VERSION
	.align		4
        /*0000*/ 	.byte	0x04, 0x37
        /*0002*/ 	.short	(.L_33 - .L_32)
.L_32:
        /*0004*/ 	.word	0x00000082


	//----- nvinfo : EIATTR_KPARAM_INFO
	.align		4
.L_33:
        /*0008*/ 	.byte	0x04, 0x17
        /*000a*/ 	.short	(.L_35 - .L_34)
.L_34:
        /*000c*/ 	.word	0x00000000
        /*0010*/ 	.short	0x0005
        /*0012*/ 	.short	0x0020
        /*0014*/ 	.byte	0x00, 0xf0, 0x11, 0x00


	//----- nvinfo : EIATTR_KPARAM_INFO
	.align		4
.L_35:
        /*0018*/ 	.byte	0x04, 0x17
        /*001a*/ 	.short	(.L_37 - .L_36)
.L_36:
        /*001c*/ 	.word	0x00000000
        /*0020*/ 	.short	0x0004
        /*0022*/ 	.short	0x001c
        /*0024*/ 	.byte	0x00, 0xf0, 0x11, 0x00


	//----- nvinfo : EIATTR_KPARAM_INFO
	.align		4
.L_37:
        /*0028*/ 	.byte	0x04, 0x17
        /*002a*/ 	.short	(.L_39 - .L_38)
.L_38:
        /*002c*/ 	.word	0x00000000
        /*0030*/ 	.short	0x0003
        /*0032*/ 	.short	0x0018
        /*0034*/ 	.byte	0x00, 0xf0, 0x11, 0x00


	//----- nvinfo : EIATTR_KPARAM_INFO
	.align		4
.L_39:
        /*0038*/ 	.byte	0x04, 0x17
        /*003a*/ 	.short	(.L_41 - .L_40)
.L_40:
        /*003c*/ 	.word	0x00000000
        /*0040*/ 	.short	0x0002
        /*0042*/ 	.short	0x0010
        /*0044*/ 	.byte	0x00, 0xf5, 0x21, 0x00


	//----- nvinfo : EIATTR_KPARAM_INFO
	.align		4
.L_41:
        /*0048*/ 	.byte	0x04, 0x17
        /*004a*/ 	.short	(.L_43 - .L_42)
.L_42:
        /*004c*/ 	.word	0x00000000
        /*0050*/ 	.short	0x0001
        /*0052*/ 	.short	0x0008
        /*0054*/ 	.byte	0x00, 0xf5, 0x21, 0x00


	//----- nvinfo : EIATTR_KPARAM_INFO
	.align		4
.L_43:
        /*0058*/ 	.byte	0x04, 0x17
        /*005a*/ 	.short	(.L_45 - .L_44)
.L_44:
        /*005c*/ 	.word	0x00000000
        /*0060*/ 	.short	0x0000
        /*0062*/ 	.short	0x0000
        /*0064*/ 	.byte	0x00, 0xf5, 0x21, 0x00


	//----- nvinfo : EIATTR_SPARSE_MMA_MASK
	.align		4
.L_45:
        /*0068*/ 	.byte	0x03, 0x50
        /*006a*/ 	.short	0x0000


	//----- nvinfo : EIATTR_MAXREG_COUNT
	.align		4
        /*006c*/ 	.byte	0x03, 0x1b
        /*006e*/ 	.short	0x00ff


	//----- nvinfo : EIATTR_MERCURY_ISA_VERSION
	.align		4
        /*0070*/ 	.byte	0x03, 0x5f
        /*0072*/ 	.short	0x0101


	//----- nvinfo : EIATTR_VRC_CTA_INIT_COUNT
	.align		4
        /*0074*/ 	.byte	0x02, 0x4a
	.zero		1
	.zero		1


	//----- nvinfo : EIATTR_EXIT_INSTR_OFFSETS
	.align		4
        /*0078*/ 	.byte	0x04, 0x1c
        /*007a*/ 	.short	(.L_47 - .L_46)


	//   ....[0]....
.L_46:
        /*007c*/ 	.word	0x000000d0


	//   ....[1]....
        /*0080*/ 	.word	0x000008f0


	//----- nvinfo : EIATTR_CBANK_PARAM_SIZE
	.align		4
.L_47:
        /*0084*/ 	.byte	0x03, 0x19
        /*0086*/ 	.short	0x0024


	//----- nvinfo : EIATTR_PARAM_CBANK
	.align		4
        /*0088*/ 	.byte	0x04, 0x0a
        /*008a*/ 	.short	(.L_49 - .L_48)
	.align		4
.L_48:
        /*008c*/ 	.word	index@(.nv.constant0._Z12matmul_naivePfS_S_iii)
        /*0090*/ 	.short	0x0380
        /*0092*/ 	.short	0x0024


	//----- nvinfo : EIATTR_SW_WAR
	.align		4
.L_49:
        /*0094*/ 	.byte	0x04, 0x36
        /*0096*/ 	.short	(.L_51 - .L_50)
.L_50:
        /*0098*/ 	.word	0x00000008
.L_51:


//--------------------- .nv.callgraph             --------------------------
	.section	.nv.callgraph,"",@"SHT_CUDA_CALLGRAPH"
	.align	4
	.sectionentsize	8
	.align		4
        /*0000*/ 	.word	0x00000000
	.align		4
        /*0004*/ 	.word	0xffffffff
	.align		4
        /*0008*/ 	.word	0x00000000
	.align		4
        /*000c*/ 	.word	0xfffffffe
	.align		4
        /*0010*/ 	.word	0x00000000
	.align		4
        /*0014*/ 	.word	0xfffffffd
	.align		4
        /*0018*/ 	.word	0x00000000
	.align		4
        /*001c*/ 	.word	0xfffffffc


//--------------------- .text._Z12matmul_tiledPfS_S_iii --------------------------
	.section	.text._Z12matmul_tiledPfS_S_iii,"ax",@progbits
	.align	128
        .global         _Z12matmul_tiledPfS_S_iii
        .type           _Z12matmul_tiledPfS_S_iii,@function
        .size           _Z12matmul_tiledPfS_S_iii,(.L_x_8 - _Z12matmul_tiledPfS_S_iii)
        .other          _Z12matmul_tiledPfS_S_iii,@"STO_CUDA_ENTRY STV_DEFAULT"
_Z12matmul_tiledPfS_S_iii:
.text._Z12matmul_tiledPfS_S_iii:
[----:B------:R-:W-:Y:S01]  /*0000*/  LDC R1, c[0x0][0x37c] ;  /* 0x0000df00ff017b82 */ /* 0x000fe20000000800 */
[----:B------:R-:W0:Y:S01]  /*0010*/  S2R R18, SR_CTAID.Y ;  /* 0x0000000000127919 */ /* 0x000e220000002600 */
[----:B------:R-:W1:Y:S01]  /*0020*/  LDCU UR10, c[0x0][0x39c] ;  /* 0x00007380ff0a77ac */ /* 0x000e620008000800 */
[----:B------:R-:W-:Y:S01]  /*0030*/  HFMA2 R23, -RZ, RZ, 0, 0 ;  /* 0x00000000ff177431 */ /* 0x000fe200000001ff */
[----:B------:R-:W0:Y:S01]  /*0040*/  S2R R17, SR_TID.Y ;  /* 0x0000000000117919 */ /* 0x000e220000002200 */
[----:B------:R-:W2:Y:S01]  /*0050*/  LDCU UR14, c[0x0][0x3a0] ;  /* 0x00007400ff0e77ac */ /* 0x000ea20008000800 */
[----:B------:R-:W3:Y:S01]  /*0060*/  S2R R2, SR_CTAID.X ;  /* 0x0000000000027919 */ /* 0x000ee20000002500 */
[----:B------:R-:W4:Y:S01]  /*0070*/  LDCU.64 UR8, c[0x0][0x358] ;  /* 0x00006b00ff0877ac */ /* 0x000f220008000a00 */
[----:B------:R-:W3:Y:S01]  /*0080*/  S2R R16, SR_TID.X ;  /* 0x0000000000107919 */ /* 0x000ee20000002100 */
[----:B-1----:R-:W-:Y:S01]  /*0090*/  UISETP.GE.AND UP0, UPT, UR10, 0x1, UPT ;  /* 0x000000010a00788c */ /* 0x002fe2000bf06270 */
[----:B0-----:R-:W-:-:S02]  /*00a0*/  LEA R18, R18, R17, 0x5 ;  /* 0x0000001112127211 */ /* 0x001fc400078e28ff */
[----:B---3--:R-:W-:-:S06]  /*00b0*/  LEA R19, R2, R16, 0x5 ;  /* 0x0000001002137211 */ /* 0x008fcc00078e28ff */
[----:B--2-4-:R-:W-:Y:S05]  /*00c0*/  BRA.U !UP0, `(.L_x_0) ;  /* 0x0000000508c87547 */ /* 0x014fea000b800000 */
[----:B------:R-:W0:Y:S01]  /*00d0*/  S2UR UR7, SR_CgaCtaId ;  /* 0x00000000000779c3 */ /* 0x000e220000008800 */
[----:B------:R-:W1:Y:S01]  /*00e0*/  LDCU UR11, c[0x0][0x3a0] ;  /* 0x00007400ff0b77ac */ /* 0x000e620008000800 */
[----:B------:R-:W-:Y:S01]  /*00f0*/  MOV R23, RZ ;  /* 0x000000ff00177202 */ /* 0x000fe20000000f00 */
[----:B------:R-:W-:Y:S01]  /*0100*/  IMAD R6, R18, UR10, R16 ;  /* 0x0000000a12067c24 */ /* 0x000fe2000f8e0210 */
[----:B------:R-:W-:Y:S01]  /*0110*/  UMOV UR5, 0x400 ;  /* 0x0000040000057882 */ /* 0x000fe20000000000 */
[----:B------:R-:W-:-:S03]  /*0120*/  UIADD3 UR4, UPT, UPT, UR10, 0x1f, URZ ;  /* 0x0000001f0a047890 */ /* 0x000fc6000fffe0ff */
[----:B------:R-:W2:Y:S01]  /*0130*/  LDC R0, c[0x0][0x3a0] ;  /* 0x0000e800ff007b82 */ /* 0x000ea20000000800 */
[----:B------:R-:W-:Y:S02]  /*0140*/  UIADD3 UR6, UPT, UPT, UR5, 0x1000, URZ ;  /* 0x0000100005067890 */ /* 0x000fe4000fffe0ff */
[----:B------:R-:W-:Y:S01]  /*0150*/  USHF.R.U32.HI UR4, URZ, 0x5, UR4 ;  /* 0x00000005ff047899 */ /* 0x000fe20008011604 */
[----:B------:R-:W3:Y:S04]  /*0160*/  LDCU.64 UR12, c[0x0][0x398] ;  /* 0x00007300ff0c77ac */ /* 0x000ee80008000a00 */
[----:B------:R-:W4:Y:S01]  /*0170*/  LDC.64 R20, c[0x0][0x380] ;  /* 0x0000e000ff147b82 */ /* 0x000f220000000a00 */
[----:B------:R-:W-:Y:S01]  /*0180*/  UIADD3 UR4, UPT, UPT, -UR4, URZ, URZ ;  /* 0x000000ff04047290 */ /* 0x000fe2000fffe1ff */
[----:B-1----:R-:W-:Y:S01]  /*0190*/  IMAD R7, R17, UR11, R16 ;  /* 0x0000000b11077c24 */ /* 0x002fe2000f8e0210 */
[----:B0-----:R-:W-:-:S04]  /*01a0*/  ULEA UR5, UR7, UR5, 0x18 ;  /* 0x0000000507057291 */ /* 0x001fc8000f8ec0ff */
[----:B------:R-:W-:Y:S01]  /*01b0*/  LEA R7, R2, R7, 0x5 ;  /* 0x0000000702077211 */ /* 0x000fe200078e28ff */
[----:B------:R-:W-:Y:S01]  /*01c0*/  ULEA UR6, UR7, UR6, 0x18 ;  /* 0x0000000607067291 */ /* 0x000fe2000f8ec0ff */
[----:B------:R-:W-:-:S05]  /*01d0*/  LEA R5, R17, UR5, 0x7 ;  /* 0x0000000511057c11 */ /* 0x000fca000f8e38ff */
[C---:B------:R-:W-:Y:S02]  /*01e0*/  LEA R3, R16.reuse, UR6, 0x2 ;  /* 0x0000000610037c11 */ /* 0x040fe4000f8e10ff */
[----:B------:R-:W-:Y:S02]  /*01f0*/  LEA R4, R16, R5, 0x2 ;  /* 0x0000000510047211 */ /* 0x000fe400078e10ff */
[----:B---3--:R-:W-:-:S07]  /*0200*/  LEA R2, R17, R3, 0x7 ;  /* 0x0000000311027211 */ /* 0x008fce00078e38ff */
.L_x_1:
[----:B------:R-:W-:Y:S01]  /*0210*/  ISETP.GE.AND P0, PT, R17, UR13, PT ;  /* 0x0000000d11007c0c */ /* 0x000fe2000bf06270 */
[----:B------:R-:W-:Y:S01]  /*0220*/  HFMA2 R29, -RZ, RZ, 0, 0 ;  /* 0x00000000ff1d7431 */ /* 0x000fe200000001ff */
[----:B------:R-:W-:Y:S01]  /*0230*/  ISETP.GE.AND P1, PT, R16, UR13, PT ;  /* 0x0000000d10007c0c */ /* 0x000fe2000bf26270 */
[----:B----4-:R-:W-:Y:S01]  /*0240*/  IMAD.WIDE R8, R6, 0x4, R20 ;  /* 0x0000000406087825 */ /* 0x010fe200078e0214 */
[----:B--2---:R-:W-:Y:S02]  /*0250*/  ISETP.GE.OR P0, PT, R19, R0, P0 ;  /* 0x000000001300720c */ /* 0x004fe40000706670 */
[----:B------:R-:W-:Y:S02]  /*0260*/  ISETP.GE.OR P1, PT, R18, UR12, P1 ;  /* 0x0000000c12007c0c */ /* 0x000fe40008f26670 */
[----:B------:R-:W-:-:S09]  /*0270*/  MOV R27, RZ ;  /* 0x000000ff001b7202 */ /* 0x000fd20000000f00 */
[----:B------:R-:W0:Y:S02]  /*0280*/  @!P0 LDC.64 R10, c[0x0][0x388] ;  /* 0x0000e200ff0a8b82 */ /* 0x000e240000000a00 */
[----:B------:R-:W2:Y:S01]  /*0290*/  @!P1 LDG.E R27, desc[UR8][R8.64] ;  /* 0x00000008081b9981 */ /* 0x000ea2000c1e1900 */
[----:B0-----:R-:W-:-:S05]  /*02a0*/  @!P0 IMAD.WIDE R10, R7, 0x4, R10 ;  /* 0x00000004070a8825 */ /* 0x001fca00078e020a */
[----:B------:R-:W3:Y:S04]  /*02b0*/  @!P0 LDG.E R29, desc[UR8][R10.64] ;  /* 0x000000080a1d8981 */ /* 0x000ee8000c1e1900 */
[----:B--2---:R-:W-:Y:S04]  /*02c0*/  STS [R4], R27 ;  /* 0x0000001b04007388 */ /* 0x004fe80000000800 */
[----:B---3--:R-:W-:Y:S01]  /*02d0*/  STS [R2], R29 ;  /* 0x0000001d02007388 */ /* 0x008fe20000000800 */
[----:B------:R-:W-:Y:S06]  /*02e0*/  BAR.SYNC.DEFER_BLOCKING 0x0 ;  /* 0x0000000000007b1d */ /* 0x000fec0000010000 */
[----:B------:R-:W-:Y:S04]  /*02f0*/  LDS R22, [R3] ;  /* 0x0000000003167984 */ /* 0x000fe80000000800 */
[----:B------:R-:W0:Y:S04]  /*0300*/  LDS.128 R12, [R5] ;  /* 0x00000000050c7984 */ /* 0x000e280000000c00 */
[----:B------:R-:W1:Y:S04]  /*0310*/  LDS R26, [R3+0x80] ;  /* 0x00008000031a7984 */ /* 0x000e680000000800 */
[----:B------:R-:W2:Y:S04]  /*0320*/  LDS R25, [R3+0x100] ;  /* 0x0001000003197984 */ /* 0x000ea80000000800 */
[----:B------:R-:W3:Y:S04]  /*0330*/  LDS R24, [R3+0x180] ;  /* 0x0001800003187984 */ /* 0x000ee80000000800 */
[----:B------:R-:W-:Y:S01]  /*0340*/  LDS.128 R8, [R5+0x10] ;  /* 0x0000100005087984 */ /* 0x000fe20000000c00 */
[----:B0-----:R-:W-:-:S03]  /*0350*/  FFMA R12, R12, R22, R23 ;  /* 0x000000160c0c7223 */ /* 0x001fc60000000017 */
[----:B------:R-:W0:Y:S01]  /*0360*/  LDS R23, [R3+0x200] ;  /* 0x0002000003177984 */ /* 0x000e220000000800 */
[----:B-1----:R-:W-:-:S03]  /*0370*/  FFMA R12, R26, R13, R12 ;  /* 0x0000000d1a0c7223 */ /* 0x002fc6000000000c */
[----:B------:R-:W1:Y:S01]  /*0380*/  LDS R22, [R3+0x280] ;  /* 0x0002800003167984 */ /* 0x000e620000000800 */
[----:B--2---:R-:W-:-:S03]  /*0390*/  FFMA R13, R25, R14, R12 ;  /* 0x0000000e190d7223 */ /* 0x004fc6000000000c */
[----:B------:R-:W2:Y:S01]  /*03a0*/  LDS R25, [R3+0x300] ;  /* 0x0003000003197984 */ /* 0x000ea20000000800 */
[----:B---3--:R-:W-:-:S03]  /*03b0*/  FFMA R13, R24, R15, R13 ;  /* 0x0000000f180d7223 */ /* 0x008fc6000000000d */
[----:B------:R-:W3:Y:S04]  /*03c0*/  LDS R24, [R3+0x380] ;  /* 0x0003800003187984 */ /* 0x000ee80000000800 */
[----:B------:R-:W-:Y:S01]  /*03d0*/  LDS R26, [R3+0xb80] ;  /* 0x000b8000031a7984 */ /* 0x000fe20000000800 */
[----:B0-----:R-:W-:-:S03]  /*03e0*/  FFMA R27, R8, R23, R13 ;  /* 0x00000017081b7223 */ /* 0x001fc6000000000d */
[----:B------:R-:W-:Y:S04]  /*03f0*/  LDS R23, [R3+0x400] ;  /* 0x0004000003177984 */ /* 0x000fe80000000800 */
[----:B------:R-:W0:Y:S01]  /*0400*/  LDS.128 R12, [R5+0x20] ;  /* 0x00002000050c7984 */ /* 0x000e220000000c00 */
[----:B-1----:R-:W-:-:S03]  /*0410*/  FFMA R8, R22, R9, R27 ;  /* 0x0000000916087223 */ /* 0x002fc6000000001b */
[----:B------:R-:W1:Y:S01]  /*0420*/  LDS R22, [R3+0x480] ;  /* 0x0004800003167984 */ /* 0x000e620000000800 */
[----:B--2---:R-:W-:-:S03]  /*0430*/  FFMA R9, R25, R10, R8 ;  /* 0x0000000a19097223 */ /* 0x004fc60000000008 */
[----:B------:R-:W2:Y:S01]  /*0440*/  LDS R25, [R3+0x500] ;  /* 0x0005000003197984 */ /* 0x000ea20000000800 */
[----:B---3--:R-:W-:-:S03]  /*0450*/  FFMA R9, R24, R11, R9 ;  /* 0x0000000b18097223 */ /* 0x008fc60000000009 */
[----:B------:R-:W3:Y:S01]  /*0460*/  LDS R24, [R3+0x580] ;  /* 0x0005800003187984 */ /* 0x000ee20000000800 */
        /* <DEDUP_REMOVED lines=26> */
[----:B------:R-:W-:Y:S04]  /*0610*/  LDS R27, [R3+0xc00] ;  /* 0x000c0000031b7984 */ /* 0x000fe80000000800 */
[----:B------:R-:W-:Y:S01]  /*0620*/  LDS R24, [R3+0xc80] ;  /* 0x000c800003187984 */ /* 0x000fe20000000800 */
[----:B0-----:R-:W-:-:S03]  /*0630*/  FFMA R23, R8, R23, R13 ;  /* 0x0000001708177223 */ /* 0x001fc6000000000d */
[----:B------:R-:W0:Y:S01]  /*0640*/  LDS.128 R12, [R5+0x60] ;  /* 0x00006000050c7984 */ /* 0x000e220000000c00 */
[----:B-1----:R-:W-:-:S03]  /*0650*/  FFMA R22, R22, R9, R23 ;  /* 0x0000000916167223 */ /* 0x002fc60000000017 */
[----:B------:R-:W1:Y:S01]  /*0660*/  LDS R23, [R3+0xd00] ;  /* 0x000d000003177984 */ /* 0x000e620000000800 */
[----:B--2---:R-:W-:-:S03]  /*0670*/  FFMA R25, R25, R10, R22 ;  /* 0x0000000a19197223 */ /* 0x004fc60000000016 */
[----:B------:R-:W2:Y:S01]  /*0680*/  LDS R22, [R3+0xd80] ;  /* 0x000d800003167984 */ /* 0x000ea20000000800 */
[----:B------:R-:W-:-:S03]  /*0690*/  FFMA R11, R26, R11, R25 ;  /* 0x0000000b1a0b7223 */ /* 0x000fc60000000019 */
[----:B------:R-:W-:Y:S01]  /*06a0*/  LDS R25, [R3+0xe00] ;  /* 0x000e000003197984 */ /* 0x000fe20000000800 */
[----:B0-----:R-:W-:-:S03]  /*06b0*/  FFMA R27, R12, R27, R11 ;  /* 0x0000001b0c1b7223 */ /* 0x001fc6000000000b */
[----:B------:R-:W0:Y:S01]  /*06c0*/  LDS.128 R8, [R5+0x70] ;  /* 0x0000700005087984 */ /* 0x000e220000000c00 */
[----:B------:R-:W-:-:S03]  /*06d0*/  FFMA R24, R24, R13, R27 ;  /* 0x0000000d18187223 */ /* 0x000fc6000000001b */
[----:B------:R-:W3:Y:S04]  /*06e0*/  LDS R27, [R3+0xe80] ;  /* 0x000e8000031b7984 */ /* 0x000ee80000000800 */
[----:B------:R-:W4:Y:S04]  /*06f0*/  LDS R13, [R3+0xf00] ;  /* 0x000f0000030d7984 */ /* 0x000f280000000800 */
[----:B------:R-:W5:Y:S01]  /*0700*/  LDS R12, [R3+0xf80] ;  /* 0x000f8000030c7984 */ /* 0x000f620000000800 */
[----:B-1----:R-:W-:Y:S01]  /*0710*/  FFMA R23, R23, R14, R24 ;  /* 0x0000000e17177223 */ /* 0x002fe20000000018 */
[----:B------:R-:W-:-:S03]  /*0720*/  UIADD3 UR4, UPT, UPT, UR4, 0x1, URZ ;  /* 0x0000000104047890 */ /* 0x000fc6000fffe0ff */
[----:B--2---:R-:W-:Y:S01]  /*0730*/  FFMA R15, R22, R15, R23 ;  /* 0x0000000f160f7223 */ /* 0x004fe20000000017 */
[----:B------:R-:W-:Y:S01]  /*0740*/  UISETP.NE.AND UP0, UPT, UR4, URZ, UPT ;  /* 0x000000ff0400728c */ /* 0x000fe2000bf05270 */
[----:B------:R-:W-:Y:S02]  /*0750*/  IADD3 R17, PT, PT, R17, 0x20, RZ ;  /* 0x0000002011117810 */ /* 0x000fe40007ffe0ff */
[----:B------:R-:W-:Y:S02]  /*0760*/  IADD3 R6, PT, PT, R6, 0x20, RZ ;  /* 0x0000002006067810 */ /* 0x000fe40007ffe0ff */
[----:B------:R-:W-:Y:S02]  /*0770*/  IADD3 R16, PT, PT, R16, 0x20, RZ ;  /* 0x0000002010107810 */ /* 0x000fe40007ffe0ff */
[----:B------:R-:W-:Y:S01]  /*0780*/  LEA R7, R0, R7, 0x5 ;  /* 0x0000000700077211 */ /* 0x000fe200078e28ff */
[----:B0-----:R-:W-:-:S04]  /*0790*/  FFMA R8, R8, R25, R15 ;  /* 0x0000001908087223 */ /* 0x001fc8000000000f */
[----:B---3--:R-:W-:-:S04]  /*07a0*/  FFMA R8, R27, R9, R8 ;  /* 0x000000091b087223 */ /* 0x008fc80000000008 */
[----:B----4-:R-:W-:-:S04]  /*07b0*/  FFMA R13, R13, R10, R8 ;  /* 0x0000000a0d0d7223 */ /* 0x010fc80000000008 */
[----:B-----5:R-:W-:Y:S01]  /*07c0*/  FFMA R23, R12, R11, R13 ;  /* 0x0000000b0c177223 */ /* 0x020fe2000000000d */
[----:B------:R-:W-:Y:S06]  /*07d0*/  BAR.SYNC.DEFER_BLOCKING 0x0 ;  /* 0x0000000000007b1d */ /* 0x000fec0000010000 */
[----:B------:R-:W-:Y:S05]  /*07e0*/  BRA.U UP0, `(.L_x_1) ;  /* 0xfffffff900887547 */ /* 0x000fea000b83ffff */
.L_x_0:
[----:B------:R-:W0:Y:S01]  /*07f0*/  LDCU UR4, c[0x0][0x398] ;  /* 0x00007300ff0477ac */ /* 0x000e220008000800 */
[----:B------:R-:W-:-:S04]  /*0800*/  ISETP.GE.AND P0, PT, R19, UR14, PT ;  /* 0x0000000e13007c0c */ /* 0x000fc8000bf06270 */
[----:B0-----:R-:W-:-:S13]  /*0810*/  ISETP.GE.OR P0, PT, R18, UR4, P0 ;  /* 0x0000000412007c0c */ /* 0x001fda0008706670 */
[----:B------:R-:W-:Y:S05]  /*0820*/  @P0 EXIT ;  /* 0x000000000000094d */ /* 0x000fea0003800000 */
[----:B------:R-:W0:Y:S01]  /*0830*/  LDC.64 R2, c[0x0][0x390] ;  /* 0x0000e400ff027b82 */ /* 0x000e220000000a00 */
[----:B------:R-:W-:-:S04]  /*0840*/  IMAD R19, R18, UR14, R19 ;  /* 0x0000000e12137c24 */ /* 0x000fc8000f8e0213 */
[----:B0-----:R-:W-:-:S05]  /*0850*/  IMAD.WIDE R2, R19, 0x4, R2 ;  /* 0x0000000413027825 */ /* 0x001fca00078e0202 */
[----:B------:R-:W-:Y:S01]  /*0860*/  STG.E desc[UR8][R2.64], R23 ;  /* 0x0000001702007986 */ /* 0x000fe2000c101908 */
[----:B------:R-:W-:Y:S05]  /*0870*/  EXIT ;  /* 0x000000000000794d */ /* 0x000fea0003800000 */
.L_x_2:
[----:B------:R-:W-:-:S00]  /*0880*/  BRA `(.L_x_2) ;  /* 0xfffffffc00fc7947 */ /* 0x000fc0000383ffff */
[----:B------:R-:W-:-:S00]  /*0890*/  NOP ;  /* 0x0000000000007918 */ /* 0x000fc00000000000 */
        /* <DEDUP_REMOVED lines=14> */
.L_x_8:


//--------------------- .text._Z12matmul_naivePfS_S_iii --------------------------
	.section	.text._Z12matmul_naivePfS_S_iii,"ax",@progbits
	.align	128
        .global         _Z12matmul_naivePfS_S_iii
        .type           _Z12matmul_naivePfS_S_iii,@function
        .size           _Z12matmul_naivePfS_S_iii,(.L_x_9 - _Z12matmul_naivePfS_S_iii)
        .other          _Z12matmul_naivePfS_S_iii,@"STO_CUDA_ENTRY STV_DEFAULT"
_Z12matmul_naivePfS_S_iii:
.text._Z12matmul_naivePfS_S_iii:
[----:B------:R-:W-:Y:S01]  /*0000*/  LDC R1, c[0x0][0x37c] ;  /* 0x0000df00ff017b82 */ /* 0x000fe20000000800 */
[----:B------:R-:W0:Y:S01]  /*0010*/  S2R R0, SR_CTAID.X ;  /* 0x0000000000007919 */ /* 0x000e220000002500 */
[----:B------:R-:W1:Y:S06]  /*0020*/  LDCU UR4, c[0x0][0x364] ;  /* 0x00006c80ff0477ac */ /* 0x000e6c0008000800 */
[----:B------:R-:W2:Y:S01]  /*0030*/  LDC R17, c[0x0][0x3a0] ;  /* 0x0000e800ff117b82 */ /* 0x000ea20000000800 */
[----:B------:R-:W0:Y:S01]  /*0040*/  S2R R5, SR_TID.X ;  /* 0x0000000000057919 */ /* 0x000e220000002100 */
[----:B------:R-:W0:Y:S01]  /*0050*/  LDCU UR5, c[0x0][0x360] ;  /* 0x00006c00ff0577ac */ /* 0x000e220008000800 */
[----:B------:R-:W1:Y:S01]  /*0060*/  S2R R16, SR_CTAID.Y ;  /* 0x0000000000107919 */ /* 0x000e620000002600 */
[----:B------:R-:W3:Y:S01]  /*0070*/  LDCU UR6, c[0x0][0x398] ;  /* 0x00007300ff0677ac */ /* 0x000ee20008000800 */
[----:B------:R-:W1:Y:S01]  /*0080*/  S2R R3, SR_TID.Y ;  /* 0x0000000000037919 */ /* 0x000e620000002200 */
[----:B0-----:R-:W-:-:S05]  /*0090*/  IMAD R0, R0, UR5, R5 ;  /* 0x0000000500007c24 */ /* 0x001fca000f8e0205 */
[----:B--2---:R-:W-:Y:S01]  /*00a0*/  ISETP.GE.AND P0, PT, R0, R17, PT ;  /* 0x000000110000720c */ /* 0x004fe20003f06270 */
[----:B-1----:R-:W-:-:S05]  /*00b0*/  IMAD R16, R16, UR4, R3 ;  /* 0x0000000410107c24 */ /* 0x002fca000f8e0203 */
[----:B---3--:R-:W-:-:S13]  /*00c0*/  ISETP.GE.OR P0, PT, R16, UR6, P0 ;  /* 0x0000000610007c0c */ /* 0x008fda0008706670 */
[----:B------:R-:W-:Y:S05]  /*00d0*/  @P0 EXIT ;  /* 0x000000000000094d */ /* 0x000fea0003800000 */
[----:B------:R-:W0:Y:S01]  /*00e0*/  LDC R19, c[0x0][0x39c] ;  /* 0x0000e700ff137b82 */ /* 0x000e220000000800 */
[----:B------:R-:W1:Y:S01]  /*00f0*/  LDCU.64 UR4, c[0x0][0x358] ;  /* 0x00006b00ff0477ac */ /* 0x000e620008000a00 */
[----:B------:R-:W-:Y:S01]  /*0100*/  HFMA2 R24, -RZ, RZ, 0, 0 ;  /* 0x00000000ff187431 */ /* 0x000fe200000001ff */
[----:B0-----:R-:W-:-:S13]  /*0110*/  ISETP.GE.AND P0, PT, R19, 0x1, PT ;  /* 0x000000011300780c */ /* 0x001fda0003f06270 */
[----:B-1----:R-:W-:Y:S05]  /*0120*/  @!P0 BRA `(.L_x_3) ;  /* 0x0000000400e08947 */ /* 0x002fea0003800000 */
[C---:B------:R-:W-:Y:S01]  /*0130*/  ISETP.GE.U32.AND P1, PT, R19.reuse, 0x8, PT ;  /* 0x000000081300780c */ /* 0x040fe20003f26070 */
[----:B------:R-:W-:Y:S01]  /*0140*/  IMAD R20, R16, R19, RZ ;  /* 0x0000001310147224 */ /* 0x000fe200078e02ff */
[----:B------:R-:W-:Y:S02]  /*0150*/  LOP3.LUT R27, R19, 0x7, RZ, 0xc0, !PT ;  /* 0x00000007131b7812 */ /* 0x000fe400078ec0ff */
[----:B------:R-:W-:Y:S02]  /*0160*/  MOV R24, RZ ;  /* 0x000000ff00187202 */ /* 0x000fe40000000f00 */
[----:B------:R-:W-:Y:S02]  /*0170*/  ISETP.NE.AND P0, PT, R27, RZ, PT ;  /* 0x000000ff1b00720c */ /* 0x000fe40003f05270 */
[----:B------:R-:W-:-:S05]  /*0180*/  MOV R21, RZ ;  /* 0x000000ff00157202 */ /* 0x000fca0000000f00 */
[----:B------:R-:W-:Y:S06]  /*0190*/  @!P1 BRA `(.L_x_4) ;  /* 0x0000000000c49947 */ /* 0x000fec0003800000 */
[----:B------:R-:W0:Y:S01]  /*01a0*/  LDC.64 R2, c[0x0][0x380] ;  /* 0x0000e000ff027b82 */ /* 0x000e220000000a00 */
[----:B------:R-:W-:Y:S02]  /*01b0*/  LOP3.LUT R21, R19, 0x7ffffff8, RZ, 0xc0, !PT ;  /* 0x7ffffff813157812 */ /* 0x000fe400078ec0ff */
[----:B------:R-:W-:Y:S02]  /*01c0*/  MOV R24, RZ ;  /* 0x000000ff00187202 */ /* 0x000fe40000000f00 */
[----:B------:R-:W-:Y:S02]  /*01d0*/  MOV R18, R0 ;  /* 0x0000000000127202 */ /* 0x000fe40000000f00 */
[----:B------:R-:W-:Y:S01]  /*01e0*/  IADD3 R22, PT, PT, -R21, RZ, RZ ;  /* 0x000000ff15167210 */ /* 0x000fe20007ffe1ff */
[----:B0-----:R-:W-:-:S03]  /*01f0*/  IMAD.WIDE.U32 R2, R20, 0x4, R2 ;  /* 0x0000000414027825 */ /* 0x001fc600078e0002 */
[----:B------:R-:W-:-:S04]  /*0200*/  IADD3 R4, P1, PT, R2, 0x10, RZ ;  /* 0x0000001002047810 */ /* 0x000fc80007f3e0ff */
[----:B------:R-:W-:-:S09]  /*0210*/  IADD3.X R5, PT, PT, RZ, R3, RZ, P1, !PT ;  /* 0x00000003ff057210 */ /* 0x000fd20000ffe4ff */
.L_x_5:
[----:B------:R-:W0:Y:S01]  /*0220*/  LDC.64 R14, c[0x0][0x388] ;  /* 0x0000e200ff0e7b82 */ /* 0x000e220000000a00 */
[----:B------:R-:W-:Y:S02]  /*0230*/  MOV R2, R4 ;  /* 0x0000000400027202 */ /* 0x000fe40000000f00 */
[----:B------:R-:W-:-:S05]  /*0240*/  MOV R3, R5 ;  /* 0x0000000500037202 */ /* 0x000fca0000000f00 */
[----:B------:R-:W2:Y:S04]  /*0250*/  LDG.E R25, desc[UR4][R2.64+-0x10] ;  /* 0xfffff00402197981 */ /* 0x000ea8000c1e1900 */
[----:B------:R-:W3:Y:S04]  /*0260*/  LDG.E R23, desc[UR4][R2.64+-0xc] ;  /* 0xfffff40402177981 */ /* 0x000ee8000c1e1900 */
[----:B------:R-:W4:Y:S04]  /*0270*/  LDG.E R29, desc[UR4][R2.64+-0x8] ;  /* 0xfffff804021d7981 */ /* 0x000f28000c1e1900 */
[----:B------:R-:W5:Y:S01]  /*0280*/  LDG.E R28, desc[UR4][R2.64+-0x4] ;  /* 0xfffffc04021c7981 */ /* 0x000f62000c1e1900 */
[----:B0-----:R-:W-:-:S05]  /*0290*/  IMAD.WIDE R14, R18, 0x4, R14 ;  /* 0x00000004120e7825 */ /* 0x001fca00078e020e */
[----:B------:R0:W2:Y:S01]  /*02a0*/  LDG.E R26, desc[UR4][R14.64] ;  /* 0x000000040e1a7981 */ /* 0x0000a2000c1e1900 */
[----:B------:R-:W-:-:S04]  /*02b0*/  IMAD.WIDE R12, R17, 0x4, R14 ;  /* 0x00000004110c7825 */ /* 0x000fc800078e020e */
[C---:B------:R-:W-:Y:S02]  /*02c0*/  IMAD.WIDE R4, R17.reuse, 0x4, R12 ;  /* 0x0000000411047825 */ /* 0x040fe400078e020c */
[----:B------:R-:W3:Y:S02]  /*02d0*/  LDG.E R12, desc[UR4][R12.64] ;  /* 0x000000040c0c7981 */ /* 0x000ee4000c1e1900 */
[C---:B------:R-:W-:Y:S02]  /*02e0*/  IMAD.WIDE R8, R17.reuse, 0x4, R4 ;  /* 0x0000000411087825 */ /* 0x040fe400078e0204 */
[----:B------:R-:W4:Y:S02]  /*02f0*/  LDG.E R4, desc[UR4][R4.64] ;  /* 0x0000000404047981 */ /* 0x000f24000c1e1900 */
[C---:B------:R-:W-:Y:S02]  /*0300*/  IMAD.WIDE R6, R17.reuse, 0x4, R8 ;  /* 0x0000000411067825 */ /* 0x040fe400078e0208 */
[----:B------:R-:W5:Y:S02]  /*0310*/  LDG.E R8, desc[UR4][R8.64] ;  /* 0x0000000408087981 */ /* 0x000f64000c1e1900 */
[----:B------:R-:W-:-:S02]  /*0320*/  IMAD.WIDE R10, R17, 0x4, R6 ;  /* 0x00000004110a7825 */ /* 0x000fc400078e0206 */
[----:B------:R-:W5:Y:S04]  /*0330*/  LDG.E R5, desc[UR4][R2.64] ;  /* 0x0000000402057981 */ /* 0x000f68000c1e1900 */
[----:B------:R-:W5:Y:S01]  /*0340*/  LDG.E R6, desc[UR4][R6.64] ;  /* 0x0000000406067981 */ /* 0x000f62000c1e1900 */
[----:B0-----:R-:W-:-:S03]  /*0350*/  IMAD.WIDE R14, R17, 0x4, R10 ;  /* 0x00000004110e7825 */ /* 0x001fc600078e020a */
[----:B------:R-:W5:Y:S04]  /*0360*/  LDG.E R10, desc[UR4][R10.64] ;  /* 0x000000040a0a7981 */ /* 0x000f68000c1e1900 */
[----:B------:R-:W5:Y:S04]  /*0370*/  LDG.E R13, desc[UR4][R14.64] ;  /* 0x000000040e0d7981 */ /* 0x000f68000c1e1900 */
[----:B------:R-:W5:Y:S04]  /*0380*/  LDG.E R7, desc[UR4][R2.64+0x4] ;  /* 0x0000040402077981 */ /* 0x000f68000c1e1900 */
[----:B------:R-:W5:Y:S01]  /*0390*/  LDG.E R9, desc[UR4][R2.64+0xc] ;  /* 0x00000c0402097981 */ /* 0x000f62000c1e1900 */
[----:B--2---:R-:W-:Y:S01]  /*03a0*/  FFMA R26, R25, R26, R24 ;  /* 0x0000001a191a7223 */ /* 0x004fe20000000018 */
[----:B------:R-:W-:-:S02]  /*03b0*/  IMAD.WIDE R24, R17, 0x4, R14 ;  /* 0x0000000411187825 */ /* 0x000fc400078e020e */
[----:B------:R-:W2:Y:S04]  /*03c0*/  LDG.E R14, desc[UR4][R2.64+0x8] ;  /* 0x00000804020e7981 */ /* 0x000ea8000c1e1900 */
[----:B------:R-:W2:Y:S01]  /*03d0*/  LDG.E R24, desc[UR4][R24.64] ;  /* 0x0000000418187981 */ /* 0x000ea2000c1e1900 */
[----:B---3--:R-:W-:Y:S01]  /*03e0*/  FFMA R12, R23, R12, R26 ;  /* 0x0000000c170c7223 */ /* 0x008fe2000000001a */
[----:B------:R-:W-:-:S03]  /*03f0*/  IADD3 R22, PT, PT, R22, 0x8, RZ ;  /* 0x0000000816167810 */ /* 0x000fc60007ffe0ff */
[----:B----4-:R-:W-:Y:S01]  /*0400*/  FFMA R29, R29, R4, R12 ;  /* 0x000000041d1d7223 */ /* 0x010fe2000000000c */
[----:B------:R-:W-:-:S03]  /*0410*/  ISETP.NE.AND P1, PT, R22, RZ, PT ;  /* 0x000000ff1600720c */ /* 0x000fc60003f25270 */
[----:B-----5:R-:W-:Y:S01]  /*0420*/  FFMA R8, R28, R8, R29 ;  /* 0x000000081c087223 */ /* 0x020fe2000000001d */
[----:B------:R-:W-:-:S03]  /*0430*/  IADD3 R4, P2, PT, R2, 0x20, RZ ;  /* 0x0000002002047810 */ /* 0x000fc60007f5e0ff */
[----:B------:R-:W-:Y:S01]  /*0440*/  FFMA R6, R5, R6, R8 ;  /* 0x0000000605067223 */ /* 0x000fe20000000008 */
[----:B------:R-:W-:Y:S02]  /*0450*/  IADD3.X R5, PT, PT, RZ, R3, RZ, P2, !PT ;  /* 0x00000003ff057210 */ /* 0x000fe400017fe4ff */
[----:B------:R-:W-:Y:S01]  /*0460*/  LEA R18, R17, R18, 0x3 ;  /* 0x0000001211127211 */ /* 0x000fe200078e18ff */
[----:B------:R-:W-:-:S04]  /*0470*/  FFMA R7, R7, R10, R6 ;  /* 0x0000000a07077223 */ /* 0x000fc80000000006 */
[----:B--2---:R-:W-:-:S04]  /*0480*/  FFMA R14, R14, R13, R7 ;  /* 0x0000000d0e0e7223 */ /* 0x004fc80000000007 */
[----:B------:R-:W-:Y:S01]  /*0490*/  FFMA R24, R9, R24, R14 ;  /* 0x0000001809187223 */ /* 0x000fe2000000000e */
[----:B------:R-:W-:Y:S06]  /*04a0*/  @P1 BRA `(.L_x_5) ;  /* 0xfffffffc005c1947 */ /* 0x000fec000383ffff */
.L_x_4:
[----:B------:R-:W-:Y:S05]  /*04b0*/  @!P0 BRA `(.L_x_3) ;  /* 0x0000000000fc8947 */ /* 0x000fea0003800000 */
[----:B------:R-:W-:Y:S02]  /*04c0*/  ISETP.GE.U32.AND P1, PT, R27, 0x4, PT ;  /* 0x000000041b00780c */ /* 0x000fe40003f26070 */
[----:B------:R-:W-:-:S04]  /*04d0*/  LOP3.LUT R14, R19, 0x3, RZ, 0xc0, !PT ;  /* 0x00000003130e7812 */ /* 0x000fc800078ec0ff */
[----:B------:R-:W-:-:S07]  /*04e0*/  ISETP.NE.AND P0, PT, R14, RZ, PT ;  /* 0x000000ff0e00720c */ /* 0x000fce0003f05270 */
[----:B------:R-:W-:Y:S06]  /*04f0*/  @!P1 BRA `(.L_x_6) ;  /* 0x00000000006c9947 */ /* 0x000fec0003800000 */
[----:B------:R-:W0:Y:S01]  /*0500*/  LDC.64 R4, c[0x0][0x388] ;  /* 0x0000e200ff047b82 */ /* 0x000e220000000a00 */
[----:B------:R-:W1:Y:S01]  /*0510*/  LDCU.64 UR6, c[0x0][0x380] ;  /* 0x00007000ff0677ac */ /* 0x000e620008000a00 */
[----:B------:R-:W-:Y:S01]  /*0520*/  IMAD R7, R21, R17, R0 ;  /* 0x0000001115077224 */ /* 0x000fe200078e0200 */
[CC--:B------:R-:W-:Y:S02]  /*0530*/  IADD3 R3, PT, PT, R20.reuse, R21.reuse, RZ ;  /* 0x0000001514037210 */ /* 0x0c0fe40007ffe0ff */
[----:B------:R-:W-:-:S03]  /*0540*/  IADD3 R8, P1, PT, R20, R21, RZ ;  /* 0x0000001514087210 */ /* 0x000fc60007f3e0ff */
[----:B------:R-:W2:Y:S01]  /*0550*/  LDC.64 R12, c[0x0][0x380] ;  /* 0x0000e000ff0c7b82 */ /* 0x000ea20000000a00 */
[----:B0-----:R-:W-:-:S04]  /*0560*/  IMAD.WIDE R4, R7, 0x4, R4 ;  /* 0x0000000407047825 */ /* 0x001fc800078e0204 */
[----:B------:R-:W-:Y:S02]  /*0570*/  IMAD.WIDE R6, R17, 0x4, R4 ;  /* 0x0000000411067825 */ /* 0x000fe400078e0204 */
[----:B------:R-:W3:Y:S02]  /*0580*/  LDG.E R4, desc[UR4][R4.64] ;  /* 0x0000000404047981 */ /* 0x000ee4000c1e1900 */
[----:B--2---:R-:W-:Y:S01]  /*0590*/  IMAD.WIDE.U32 R12, R3, 0x4, R12 ;  /* 0x00000004030c7825 */ /* 0x004fe200078e000c */
[----:B------:R-:W-:Y:S02]  /*05a0*/  IADD3.X R3, PT, PT, RZ, RZ, RZ, P1, !PT ;  /* 0x000000ffff037210 */ /* 0x000fe40000ffe4ff */
[----:B-1----:R-:W-:-:S03]  /*05b0*/  LEA R2, P1, R8, UR6, 0x2 ;  /* 0x0000000608027c11 */ /* 0x002fc6000f8210ff */
[----:B------:R-:W3:Y:S01]  /*05c0*/  LDG.E R13, desc[UR4][R12.64] ;  /* 0x000000040c0d7981 */ /* 0x000ee2000c1e1900 */
[----:B------:R-:W-:Y:S01]  /*05d0*/  LEA.HI.X R3, R8, UR7, R3, 0x2, P1 ;  /* 0x0000000708037c11 */ /* 0x000fe200088f1403 */
[C---:B------:R-:W-:Y:S02]  /*05e0*/  IMAD.WIDE R8, R17.reuse, 0x4, R6 ;  /* 0x0000000411087825 */ /* 0x040fe400078e0206 */
[----:B------:R-:W2:Y:S04]  /*05f0*/  LDG.E R6, desc[UR4][R6.64] ;  /* 0x0000000406067981 */ /* 0x000ea8000c1e1900 */
[----:B------:R-:W2:Y:S01]  /*0600*/  LDG.E R15, desc[UR4][R2.64+0x4] ;  /* 0x00000404020f7981 */ /* 0x000ea2000c1e1900 */
[----:B------:R-:W-:-:S03]  /*0610*/  IMAD.WIDE R10, R17, 0x4, R8 ;  /* 0x00000004110a7825 */ /* 0x000fc600078e0208 */
[----:B------:R-:W4:Y:S04]  /*0620*/  LDG.E R22, desc[UR4][R8.64] ;  /* 0x0000000408167981 */ /* 0x000f28000c1e1900 */
[----:B------:R-:W4:Y:S04]  /*0630*/  LDG.E R18, desc[UR4][R2.64+0x8] ;  /* 0x0000080402127981 */ /* 0x000f28000c1e1900 */
[----:B------:R-:W5:Y:S04]  /*0640*/  LDG.E R26, desc[UR4][R2.64+0xc] ;  /* 0x00000c04021a7981 */ /* 0x000f68000c1e1900 */
[----:B------:R-:W5:Y:S01]  /*0650*/  LDG.E R10, desc[UR4][R10.64] ;  /* 0x000000040a0a7981 */ /* 0x000f62000c1e1900 */
[----:B------:R-:W-:Y:S01]  /*0660*/  IADD3 R21, PT, PT, R21, 0x4, RZ ;  /* 0x0000000415157810 */ /* 0x000fe20007ffe0ff */
[----:B---3--:R-:W-:-:S04]  /*0670*/  FFMA R24, R13, R4, R24 ;  /* 0x000000040d187223 */ /* 0x008fc80000000018 */
[----:B--2---:R-:W-:-:S04]  /*0680*/  FFMA R15, R15, R6, R24 ;  /* 0x000000060f0f7223 */ /* 0x004fc80000000018 */
[----:B----4-:R-:W-:-:S04]  /*0690*/  FFMA R15, R18, R22, R15 ;  /* 0x00000016120f7223 */ /* 0x010fc8000000000f */
[----:B-----5:R-:W-:-:S07]  /*06a0*/  FFMA R24, R26, R10, R15 ;  /* 0x0000000a1a187223 */ /* 0x020fce000000000f */
.L_x_6:
[----:B------:R-:W-:Y:S05]  /*06b0*/  @!P0 BRA `(.L_x_3) ;  /* 0x00000000007c8947 */ /* 0x000fea0003800000 */
[----:B------:R-:W-:Y:S01]  /*06c0*/  ISETP.NE.AND P1, PT, R14, 0x1, PT ;  /* 0x000000010e00780c */ /* 0x000fe20003f25270 */
[----:B------:R-:W0:Y:S01]  /*06d0*/  LDC.64 R10, c[0x0][0x380] ;  /* 0x0000e000ff0a7b82 */ /* 0x000e220000000a00 */
[----:B------:R-:W-:-:S04]  /*06e0*/  LOP3.LUT R19, R19, 0x1, RZ, 0xc0, !PT ;  /* 0x0000000113137812 */ /* 0x000fc800078ec0ff */
[----:B------:R-:W-:-:S03]  /*06f0*/  ISETP.NE.U32.AND P0, PT, R19, 0x1, PT ;  /* 0x000000011300780c */ /* 0x000fc60003f05070 */
[----:B------:R-:W1:Y:S04]  /*0700*/  LDC.64 R8, c[0x0][0x388] ;  /* 0x0000e200ff087b82 */ /* 0x000e680000000a00 */
[CC--:B------:R-:W-:Y:S02]  /*0710*/  @P1 IADD3 R13, PT, PT, R20.reuse, R21.reuse, RZ ;  /* 0x00000015140d1210 */ /* 0x0c0fe40007ffe0ff */
[----:B------:R-:W-:Y:S02]  /*0720*/  @P1 IADD3 R12, P2, PT, R20, R21, RZ ;  /* 0x00000015140c1210 */ /* 0x000fe40007f5e0ff */
[----:B------:R-:W2:Y:S02]  /*0730*/  @P1 LDC.64 R2, c[0x0][0x380] ;  /* 0x0000e000ff021b82 */ /* 0x000ea40000000a00 */
[----:B------:R-:W-:-:S06]  /*0740*/  @P1 IADD3.X R14, PT, PT, RZ, RZ, RZ, P2, !PT ;  /* 0x000000ffff0e1210 */ /* 0x000fcc00017fe4ff */
[----:B------:R-:W3:Y:S01]  /*0750*/  LDC.64 R4, c[0x0][0x380] ;  /* 0x0000e000ff047b82 */ /* 0x000ee20000000a00 */
[----:B0-----:R-:W-:-:S04]  /*0760*/  @P1 IMAD.WIDE.U32 R10, R13, 0x4, R10 ;  /* 0x000000040d0a1825 */ /* 0x001fc800078e000a */
[C---:B------:R-:W-:Y:S01]  /*0770*/  @P1 IMAD R13, R21.reuse, R17, R0 ;  /* 0x00000011150d1224 */ /* 0x040fe200078e0200 */
[----:B------:R-:W-:Y:S01]  /*0780*/  @P1 IADD3 R21, PT, PT, R21, 0x2, RZ ;  /* 0x0000000215151810 */ /* 0x000fe20007ffe0ff */
[----:B------:R-:W4:Y:S01]  /*0790*/  @P1 LDG.E R11, desc[UR4][R10.64] ;  /* 0x000000040a0b1981 */ /* 0x000f22000c1e1900 */
[----:B------:R-:W0:Y:S01]  /*07a0*/  LDC.64 R6, c[0x0][0x388] ;  /* 0x0000e200ff067b82 */ /* 0x000e220000000a00 */
[----:B-1----:R-:W-:Y:S01]  /*07b0*/  @P1 IMAD.WIDE R8, R13, 0x4, R8 ;  /* 0x000000040d081825 */ /* 0x002fe200078e0208 */
[----:B------:R-:W-:Y:S02]  /*07c0*/  @!P0 IADD3 R15, PT, PT, R20, R21, RZ ;  /* 0x00000015140f8210 */ /* 0x000fe40007ffe0ff */
[----:B--2---:R-:W-:Y:S01]  /*07d0*/  @P1 LEA R2, P2, R12, R2, 0x2 ;  /* 0x000000020c021211 */ /* 0x004fe200078410ff */
[----:B------:R-:W-:-:S03]  /*07e0*/  @!P0 IMAD R21, R21, R17, R0 ;  /* 0x0000001115158224 */ /* 0x000fc600078e0200 */
[----:B------:R-:W-:Y:S01]  /*07f0*/  @P1 LEA.HI.X R3, R12, R3, R14, 0x2, P2 ;  /* 0x000000030c031211 */ /* 0x000fe200010f140e */
[----:B------:R-:W-:Y:S01]  /*0800*/  @P1 IMAD.WIDE R12, R17, 0x4, R8 ;  /* 0x00000004110c1825 */ /* 0x000fe200078e0208 */
[----:B------:R-:W4:Y:S03]  /*0810*/  @P1 LDG.E R14, desc[UR4][R8.64] ;  /* 0x00000004080e1981 */ /* 0x000f26000c1e1900 */
[----:B---3--:R-:W-:Y:S01]  /*0820*/  @!P0 IMAD.WIDE.U32 R4, R15, 0x4, R4 ;  /* 0x000000040f048825 */ /* 0x008fe200078e0004 */
[----:B------:R-:W2:Y:S04]  /*0830*/  @P1 LDG.E R2, desc[UR4][R2.64+0x4] ;  /* 0x0000040402021981 */ /* 0x000ea8000c1e1900 */
[----:B------:R-:W2:Y:S01]  /*0840*/  @P1 LDG.E R12, desc[UR4][R12.64] ;  /* 0x000000040c0c1981 */ /* 0x000ea2000c1e1900 */
[----:B0-----:R-:W-:-:S03]  /*0850*/  @!P0 IMAD.WIDE R6, R21, 0x4, R6 ;  /* 0x0000000415068825 */ /* 0x001fc600078e0206 */
[----:B------:R-:W3:Y:S04]  /*0860*/  @!P0 LDG.E R5, desc[UR4][R4.64] ;  /* 0x0000000404058981 */ /* 0x000ee8000c1e1900 */
[----:B------:R-:W3:Y:S01]  /*0870*/  @!P0 LDG.E R6, desc[UR4][R6.64] ;  /* 0x0000000406068981 */ /* 0x000ee2000c1e1900 */
[----:B----4-:R-:W-:-:S04]  /*0880*/  @P1 FFMA R11, R11, R14, R24 ;  /* 0x0000000e0b0b1223 */ /* 0x010fc80000000018 */
[----:B--2---:R-:W-:-:S04]  /*0890*/  @P1 FFMA R24, R2, R12, R11 ;  /* 0x0000000c02181223 */ /* 0x004fc8000000000b */
[----:B---3--:R-:W-:-:S07]  /*08a0*/  @!P0 FFMA R24, R5, R6, R24 ;  /* 0x0000000605188223 */ /* 0x008fce0000000018 */
.L_x_3:
[----:B------:R-:W0:Y:S01]  /*08b0*/  LDC.64 R2, c[0x0][0x390] ;  /* 0x0000e400ff027b82 */ /* 0x000e220000000a00 */
[----:B------:R-:W-:-:S04]  /*08c0*/  IMAD R17, R16, R17, R0 ;  /* 0x0000001110117224 */ /* 0x000fc800078e0200 */
[----:B0-----:R-:W-:-:S05]  /*08d0*/  IMAD.WIDE R2, R17, 0x4, R2 ;  /* 0x0000000411027825 */ /* 0x001fca00078e0202 */
[----:B------:R-:W-:Y:S01]  /*08e0*/  STG.E desc[UR4][R2.64], R24 ;  /* 0x0000001802007986 */ /* 0x000fe2000c101904 */
[----:B------:R-:W-:Y:S05]  /*08f0*/  EXIT ;  /* 0x000000000000794d */ /* 0x000fea0003800000 */
.L_x_7:
        /* <DEDUP_REMOVED lines=16> */
.L_x_9:


//--------------------- .nv.shared._Z12matmul_tiledPfS_S_iii --------------------------
	.section	.nv.shared._Z12matmul_tiledPfS_S_iii,"aw",@nobits
	.sectionflags	@""
	.align	4
.nv.shared._Z12matmul_tiledPfS_S_iii:
	.zero		9216


//--------------------- .nv.shared.reserved.0     --------------------------
	.section	.nv.shared.reserved.0,"aw",@nobits
	.weak		__nv_reservedSMEM_offset_0_alias
	.size		__nv_reservedSMEM_offset_0_alias, 0, 64
	.other		__nv_reservedSMEM_offset_0_alias,@"STO_CUDA_RESERVED_SHARED STV_DEFAULT"
__nv_reservedSMEM_offset_0_alias:
	.zero		0
	.zero		64


//--------------------- .nv.constant0._Z12matmul_tiledPfS_S_iii --------------------------
	.section	.nv.constant0._Z12matmul_tiledPfS_S_iii,"a",@progbits
	.sectionflags	@""
	.align	4
.nv.constant0._Z12matmul_tiledPfS_S_iii:
	.zero		932


//--------------------- .nv.constant0._Z12matmul_naivePfS_S_iii --------------------------
	.section	.nv.constant0._Z12matmul_naivePfS_S_iii,"a",@progbits
	.sectionflags	@""
	.align	4
.nv.constant0._Z12matmul_naivePfS_S_iii:
	.zero		932


//--------------------- SYMBOLS --------------------------

	.type		.nv.reservedSmem.offset0,@object
	.size		.nv.reservedSmem.offset0,0x4
	.type		.nv.reservedSmem.cap,@object
	.size		.nv.reservedSmem.cap,0x4
